//
// Generated by NVIDIA NVVM Compiler
//
// Compiler Build ID: CL-36424714
// Cuda compilation tools, release 13.0, V13.0.88
// Based on NVVM 20.0.0
//

.version 9.0
.target sm_100
.address_size 64

	// .globl	_Z16fib_kernel_plainiPm

.visible .entry _Z16fib_kernel_plainiPm(
	.param .u32 _Z16fib_kernel_plainiPm_param_0,
	.param .u64 .ptr .align 1 _Z16fib_kernel_plainiPm_param_1
)
{
	.reg .pred 	%p<9>;
	.reg .b32 	%r<38>;
	.reg .b64 	%rd<20>;

	ld.param.u32 	%r19, [_Z16fib_kernel_plainiPm_param_0];
	ld.param.u64 	%rd5, [_Z16fib_kernel_plainiPm_param_1];
	cvta.to.global.u64 	%rd1, %rd5;
	mov.u32 	%r20, %tid.x;
	mov.u32 	%r21, %ntid.x;
	mov.u32 	%r22, %ctaid.x;
	mad.lo.s32 	%r1, %r21, %r22, %r20;
	shr.s32 	%r23, %r19, 31;
	shr.u32 	%r24, %r23, 27;
	add.s32 	%r25, %r19, %r24;
	shr.s32 	%r26, %r25, 5;
	setp.gt.s32 	%p1, %r1, %r26;
	setp.lt.u32 	%p2, %r19, 2;
	or.pred  	%p3, %p1, %p2;
	@%p3 bra 	$L__BB0_9;
	shl.b32 	%r2, %r1, 5;
	or.b32  	%r35, %r2, 2;
	setp.gt.s32 	%p4, %r35, %r19;
	@%p4 bra 	$L__BB0_9;
	add.s32 	%r27, %r2, 31;
	min.s32 	%r4, %r19, %r27;
	max.s32 	%r28, %r4, %r35;
	add.s32 	%r5, %r28, 3;
	add.s32 	%r6, %r28, -2;
	and.b32  	%r29, %r28, 3;
	setp.eq.s32 	%p5, %r29, 1;
	@%p5 bra 	$L__BB0_6;
	mul.wide.s32 	%rd6, %r2, 8;
	add.s64 	%rd7, %rd1, %rd6;
	ld.global.u64 	%rd19, [%rd7];
	and.b32  	%r30, %r5, 3;
	neg.s32 	%r33, %r30;
	mov.u32 	%r34, %r2;
$L__BB0_4:
	.pragma "nounroll";
	mul.wide.s32 	%rd8, %r35, 8;
	add.s64 	%rd9, %rd1, %rd8;
	ld.global.u64 	%rd4, [%rd9+-8];
	add.s64 	%rd10, %rd19, %rd4;
	st.global.u64 	[%rd9], %rd10;
	add.s32 	%r35, %r35, 1;
	add.s32 	%r34, %r34, 1;
	add.s32 	%r33, %r33, 1;
	setp.ne.s32 	%p6, %r33, 0;
	mov.u64 	%rd19, %rd4;
	@%p6 bra 	$L__BB0_4;
	add.s32 	%r35, %r34, 2;
$L__BB0_6:
	sub.s32 	%r31, %r6, %r2;
	setp.lt.u32 	%p7, %r31, 3;
	@%p7 bra 	$L__BB0_9;
	add.s32 	%r37, %r35, -1;
$L__BB0_8:
	add.s32 	%r32, %r37, 1;
	mul.wide.s32 	%rd11, %r32, 8;
	add.s64 	%rd12, %rd1, %rd11;
	ld.global.u64 	%rd13, [%rd12+-8];
	ld.global.u64 	%rd14, [%rd12+-16];
	add.s64 	%rd15, %rd14, %rd13;
	st.global.u64 	[%rd12], %rd15;
	add.s64 	%rd16, %rd15, %rd13;
	st.global.u64 	[%rd12+8], %rd16;
	add.s64 	%rd17, %rd16, %rd15;
	st.global.u64 	[%rd12+16], %rd17;
	add.s64 	%rd18, %rd17, %rd16;
	st.global.u64 	[%rd12+24], %rd18;
	add.s32 	%r37, %r37, 4;
	setp.lt.s32 	%p8, %r37, %r4;
	@%p8 bra 	$L__BB0_8;
$L__BB0_9:
	ret;

}


// ===== COMPILED SASS (sm_100) =====

	.target	sm_100

	.elftype	@"ET_EXEC"


//--------------------- .note.nv.tkinfo           --------------------------
	.section	.note.nv.tkinfo,"",@"SHT_NOTE"
	.sectionflags	@"SHF_NOTE_NV_TKINFO"
	.tkinfo
        /*0018*/ 	.word	0x00000002
        /*0030*/ 	.string	""
        /*0030*/ 	.string	"ptxas"
        /*0030*/ 	.string	"Cuda compilation tools, release 13.0, V13.0.88"
        /*0030*/ 	.string	"Build cuda_13.0.r13.0/compiler.36424714_0"
        /*0030*/ 	.string	"-arch sm_100 -m 64 "



//--------------------- .note.nv.cuinfo           --------------------------
	.section	.note.nv.cuinfo,"",@"SHT_NOTE"
	.sectionflags	@"SHF_NOTE_NV_CUINFO"
        /*0018*/ 	.short	0x0002
        /*001a*/ 	.short	0x0064
        /*001c*/ 	.short	0x0082
	.zero		2


//--------------------- .nv.info                  --------------------------
	.section	.nv.info,"",@"SHT_CUDA_INFO"
	.align	4


	//----- nvinfo : EIATTR_REGCOUNT
	.align		4
        /*0000*/ 	.byte	0x04, 0x2f
        /*0002*/ 	.short	(.L_1 - .L_0)
	.align		4
.L_0:
        /*0004*/ 	.word	index@(_Z16fib_kernel_plainiPm)
        /*0008*/ 	.word	0x00000013


	//----- nvinfo : EIATTR_FRAME_SIZE
	.align		4
.L_1:
        /*000c*/ 	.byte	0x04, 0x11
        /*000e*/ 	.short	(.L_3 - .L_2)
	.align		4
.L_2:
        /*0010*/ 	.word	index@(_Z16fib_kernel_plainiPm)
        /*0014*/ 	.word	0x00000000


	//----- nvinfo : EIATTR_MIN_STACK_SIZE
	.align		4
.L_3:
        /*0018*/ 	.byte	0x04, 0x12
        /*001a*/ 	.short	(.L_5 - .L_4)
	.align		4
.L_4:
        /*001c*/ 	.word	index@(_Z16fib_kernel_plainiPm)
        /*0020*/ 	.word	0x00000000
.L_5:


//--------------------- .nv.compat                --------------------------
	.section	.nv.compat,"",@"SHT_CUDA_COMPAT_INFO"
	.align	4
        /*0000*/ 	.byte	0x02, 0x09, 0x00, 0x00, 0x02, 0x02, 0x01, 0x00, 0x02, 0x05, 0x05, 0x00, 0x03, 0x07, 0x01, 0x01
        /*0010*/ 	.byte	0x02, 0x03, 0x00, 0x00, 0x02, 0x06, 0x01, 0x00, 0x04, 0x0b, 0x08, 0x00, 0x09, 0x00, 0x00, 0x00
        /*0020*/ 	.byte	0x00, 0x00, 0x00, 0x00


//--------------------- .nv.info._Z16fib_kernel_plainiPm --------------------------
	.section	.nv.info._Z16fib_kernel_plainiPm,"",@"SHT_CUDA_INFO"
	.sectionflags	@""
	.align	4


	//----- nvinfo : EIATTR_CUDA_API_VERSION
	.align		4
        /*0000*/ 	.byte	0x04, 0x37
        /*0002*/ 	.short	(.L_7 - .L_6)
.L_6:
        /*0004*/ 	.word	0x00000082


	//----- nvinfo : EIATTR_KPARAM_INFO
	.align		4
.L_7:
        /*0008*/ 	.byte	0x04, 0x17
        /*000a*/ 	.short	(.L_9 - .L_8)
.L_8:
        /*000c*/ 	.word	0x00000000
        /*0010*/ 	.short	0x0001
        /*0012*/ 	.short	0x0008
        /*0014*/ 	.byte	0x00, 0xf5, 0x21, 0x00


	//----- nvinfo : EIATTR_KPARAM_INFO
	.align		4
.L_9:
        /*0018*/ 	.byte	0x04, 0x17
        /*001a*/ 	.short	(.L_11 - .L_10)
.L_10:
        /*001c*/ 	.word	0x00000000
        /*0020*/ 	.short	0x0000
        /*0022*/ 	.short	0x0000
        /*0024*/ 	.byte	0x00, 0xf0, 0x11, 0x00


	//----- nvinfo : EIATTR_SPARSE_MMA_MASK
	.align		4
.L_11:
        /*0028*/ 	.byte	0x03, 0x50
        /*002a*/ 	.short	0x0000


	//----- nvinfo : EIATTR_MAXREG_COUNT
	.align		4
        /*002c*/ 	.byte	0x03, 0x1b
        /*002e*/ 	.short	0x00ff


	//----- nvinfo : EIATTR_MERCURY_ISA_VERSION
	.align		4
        /*0030*/ 	.byte	0x03, 0x5f
        /*0032*/ 	.short	0x0101


	//----- nvinfo : EIATTR_VRC_CTA_INIT_COUNT
	.align		4
        /*0034*/ 	.byte	0x02, 0x4a
	.zero		1
	.zero		1


	//----- nvinfo : EIATTR_EXIT_INSTR_OFFSETS
	.align		4
        /*0038*/ 	.byte	0x04, 0x1c
        /*003a*/ 	.short	(.L_13 - .L_12)


	//   ....[0]....
.L_12:
        /*003c*/ 	.word	0x000000b0


	//   ....[1]....
        /*0040*/ 	.word	0x000000f0


	//   ....[2]....
        /*0044*/ 	.word	0x00000310


	//   ....[3]....
        /*0048*/ 	.word	0x00000470


	//----- nvinfo : EIATTR_CRS_STACK_SIZE
	.align		4
.L_13:
        /*004c*/ 	.byte	0x04, 0x1e
        /*004e*/ 	.short	(.L_15 - .L_14)
.L_14:
        /*0050*/ 	.word	0x00000000


	//----- nvinfo : EIATTR_CBANK_PARAM_SIZE
	.align		4
.L_15:
        /*0054*/ 	.byte	0x03, 0x19
        /*0056*/ 	.short	0x0010


	//----- nvinfo : EIATTR_PARAM_CBANK
	.align		4
        /*0058*/ 	.byte	0x04, 0x0a
        /*005a*/ 	.short	(.L_17 - .L_16)
	.align		4
.L_16:
        /*005c*/ 	.word	index@(.nv.constant0._Z16fib_kernel_plainiPm)
        /*0060*/ 	.short	0x0380
        /*0062*/ 	.short	0x0010


	//----- nvinfo : EIATTR_SW_WAR
	.align		4
.L_17:
        /*0064*/ 	.byte	0x04, 0x36
        /*0066*/ 	.short	(.L_19 - .L_18)
.L_18:
        /*0068*/ 	.word	0x00000008
.L_19:


//--------------------- .nv.callgraph             --------------------------
	.section	.nv.callgraph,"",@"SHT_CUDA_CALLGRAPH"
	.align	4
	.sectionentsize	8
	.align		4
        /*0000*/ 	.word	0x00000000
	.align		4
        /*0004*/ 	.word	0xffffffff
	.align		4
        /*0008*/ 	.word	0x00000000
	.align		4
        /*000c*/ 	.word	0xfffffffe
	.align		4
        /*0010*/ 	.word	0x00000000
	.align		4
        /*0014*/ 	.word	0xfffffffd
	.align		4
        /*0018*/ 	.word	0x00000000
	.align		4
        /*001c*/ 	.word	0xfffffffc


//--------------------- .text._Z16fib_kernel_plainiPm --------------------------
	.section	.text._Z16fib_kernel_plainiPm,"ax",@progbits
	.align	128
        .global         _Z16fib_kernel_plainiPm
        .type           _Z16fib_kernel_plainiPm,@function
        .size           _Z16fib_kernel_plainiPm,(.L_x_6 - _Z16fib_kernel_plainiPm)
        .other          _Z16fib_kernel_plainiPm,@"STO_CUDA_ENTRY STV_DEFAULT"
_Z16fib_kernel_plainiPm:
.text._Z16fib_kernel_plainiPm:
[----:B------:R-:W-:Y:S01]  /*0000*/  LDC R1, c[0x0][0x37c] ;  /* 0x0000df00ff017b82 */ /* 0x000fe20000000800 */
[----:B------:R-:W0:Y:S07]  /*0010*/  S2R R3, SR_TID.X ;  /* 0x0000000000037919 */ /* 0x000e2e0000002100 */
[----:B------:R-:W1:Y:S01]  /*0020*/  LDC R5, c[0x0][0x380] ;  /* 0x0000e000ff057b82 */ /* 0x000e620000000800 */
[----:B------:R-:W0:Y:S01]  /*0030*/  LDCU UR4, c[0x0][0x360] ;  /* 0x00006c00ff0477ac */ /* 0x000e220008000800 */
[----:B------:R-:W0:Y:S01]  /*0040*/  S2R R4, SR_CTAID.X ;  /* 0x0000000000047919 */ /* 0x000e220000002500 */
[----:B-1----:R-:W-:-:S02]  /*0050*/  SHF.R.S32.HI R0, RZ, 0x1f, R5 ;  /* 0x0000001fff007819 */ /* 0x002fc40000011405 */
[----:B------:R-:W-:Y:S02]  /*0060*/  ISETP.GE.U32.AND P0, PT, R5, 0x2, PT ;  /* 0x000000020500780c */ /* 0x000fe40003f06070 */
[----:B------:R-:W-:Y:S01]  /*0070*/  LEA.HI R2, R0, R5, RZ, 0x5 ;  /* 0x0000000500027211 */ /* 0x000fe200078f28ff */
[----:B0-----:R-:W-:-:S03]  /*0080*/  IMAD R0, R4, UR4, R3 ;  /* 0x0000000404007c24 */ /* 0x001fc6000f8e0203 */
[----:B------:R-:W-:-:S04]  /*0090*/  SHF.R.S32.HI R3, RZ, 0x5, R2 ;  /* 0x00000005ff037819 */ /* 0x000fc80000011402 */
[----:B------:R-:W-:-:S13]  /*00a0*/  ISETP.GT.OR P0, PT, R0, R3, !P0 ;  /* 0x000000030000720c */ /* 0x000fda0004704670 */
[----:B------:R-:W-:Y:S05]  /*00b0*/  @P0 EXIT ;  /* 0x000000000000094d */ /* 0x000fea0003800000 */
[----:B------:R-:W-:-:S04]  /*00c0*/  IMAD.SHL.U32 R13, R0, 0x20, RZ ;  /* 0x00000020000d7824 */ /* 0x000fc800078e00ff */
[----:B------:R-:W-:-:S05]  /*00d0*/  VIADD R0, R13, 0x2 ;  /* 0x000000020d007836 */ /* 0x000fca0000000000 */
[----:B------:R-:W-:-:S13]  /*00e0*/  ISETP.GT.AND P0, PT, R0, R5, PT ;  /* 0x000000050000720c */ /* 0x000fda0003f04270 */
[----:B------:R-:W-:Y:S05]  /*00f0*/  @P0 EXIT ;  /* 0x000000000000094d */ /* 0x000fea0003800000 */
[----:B------:R-:W-:Y:S01]  /*0100*/  IMAD.MOV.U32 R15, RZ, RZ, R0 ;  /* 0x000000ffff0f7224 */ /* 0x000fe200078e0000 */
[----:B------:R-:W-:Y:S01]  /*0110*/  VIADDMNMX R0, R13, 0x1f, R5, PT ;  /* 0x0000001f0d007846 */ /* 0x000fe20003800105 */
[----:B------:R-:W0:Y:S01]  /*0120*/  LDCU.64 UR4, c[0x0][0x358] ;  /* 0x00006b00ff0477ac */ /* 0x000e220008000a00 */
[----:B------:R-:W-:Y:S02]  /*0130*/  BSSY.RECONVERGENT B0, `(.L_x_0) ;  /* 0x000001b000007945 */ /* 0x000fe40003800200 */
[----:B------:R-:W-:-:S04]  /*0140*/  VIMNMX R16, PT, PT, R15, R0, !PT ;  /* 0x000000000f107248 */ /* 0x000fc80007fe0100 */
[----:B------:R-:W-:-:S04]  /*0150*/  LOP3.LUT R2, R16, 0x3, RZ, 0xc0, !PT ;  /* 0x0000000310027812 */ /* 0x000fc800078ec0ff */
[----:B------:R-:W-:-:S13]  /*0160*/  ISETP.NE.AND P0, PT, R2, 0x1, PT ;  /* 0x000000010200780c */ /* 0x000fda0003f05270 */
[----:B0-----:R-:W-:Y:S05]  /*0170*/  @!P0 BRA `(.L_x_1) ;  /* 0x0000000000588947 */ /* 0x001fea0003800000 */
[----:B------:R-:W0:Y:S02]  /*0180*/  LDC.64 R10, c[0x0][0x388] ;  /* 0x0000e200ff0a7b82 */ /* 0x000e240000000a00 */
[----:B0-----:R-:W-:-:S06]  /*0190*/  IMAD.WIDE R2, R13, 0x8, R10 ;  /* 0x000000080d027825 */ /* 0x001fcc00078e020a */
[----:B------:R-:W5:Y:S01]  /*01a0*/  LDG.E.64 R2, desc[UR4][R2.64] ;  /* 0x0000000402027981 */ /* 0x000f62000c1e1b00 */
[----:B------:R-:W-:Y:S01]  /*01b0*/  VIADD R4, R16, 0x3 ;  /* 0x0000000310047836 */ /* 0x000fe20000000000 */
[----:B------:R-:W-:Y:S01]  /*01c0*/  BSSY.RECONVERGENT B1, `(.L_x_2) ;  /* 0x0000010000017945 */ /* 0x000fe20003800200 */
[----:B------:R-:W-:-:S03]  /*01d0*/  IMAD.MOV.U32 R14, RZ, RZ, R13 ;  /* 0x000000ffff0e7224 */ /* 0x000fc600078e000d */
[----:B------:R-:W-:-:S05]  /*01e0*/  LOP3.LUT R4, R4, 0x3, RZ, 0xc0, !PT ;  /* 0x0000000304047812 */ /* 0x000fca00078ec0ff */
[----:B------:R-:W-:-:S07]  /*01f0*/  IMAD.MOV R12, RZ, RZ, -R4 ;  /* 0x000000ffff0c7224 */ /* 0x000fce00078e0a04 */
.L_x_3:
[----:B0-----:R-:W-:-:S05]  /*0200*/  IMAD.WIDE R4, R15, 0x8, R10 ;  /* 0x000000080f047825 */ /* 0x001fca00078e020a */
[----:B------:R-:W2:Y:S01]  /*0210*/  LDG.E.64 R6, desc[UR4][R4.64+-0x8] ;  /* 0xfffff80404067981 */ /* 0x000ea2000c1e1b00 */
[----:B------:R-:W-:Y:S02]  /*0220*/  VIADD R12, R12, 0x1 ;  /* 0x000000010c0c7836 */ /* 0x000fe40000000000 */
[----:B------:R-:W-:Y:S02]  /*0230*/  VIADD R14, R14, 0x1 ;  /* 0x000000010e0e7836 */ /* 0x000fe40000000000 */
[----:B------:R-:W-:Y:S01]  /*0240*/  VIADD R15, R15, 0x1 ;  /* 0x000000010f0f7836 */ /* 0x000fe20000000000 */
[----:B--2--5:R-:W-:Y:S01]  /*0250*/  IADD3 R8, P0, PT, R6, R2, RZ ;  /* 0x0000000206087210 */ /* 0x024fe20007f1e0ff */
[----:B------:R-:W-:-:S03]  /*0260*/  IMAD.MOV.U32 R2, RZ, RZ, R6 ;  /* 0x000000ffff027224 */ /* 0x000fc600078e0006 */
[----:B------:R-:W-:Y:S02]  /*0270*/  IADD3.X R9, PT, PT, R7, R3, RZ, P0, !PT ;  /* 0x0000000307097210 */ /* 0x000fe400007fe4ff */
[----:B------:R-:W-:Y:S02]  /*0280*/  ISETP.NE.AND P0, PT, R12, RZ, PT ;  /* 0x000000ff0c00720c */ /* 0x000fe40003f05270 */
[----:B------:R-:W-:Y:S01]  /*0290*/  MOV R3, R7 ;  /* 0x0000000700037202 */ /* 0x000fe20000000f00 */
[----:B------:R0:W-:Y:S10]  /*02a0*/  STG.E.64 desc[UR4][R4.64], R8 ;  /* 0x0000000804007986 */ /* 0x0001f4000c101b04 */
[----:B------:R-:W-:Y:S05]  /*02b0*/  @P0 BRA `(.L_x_3) ;  /* 0xfffffffc00d00947 */ /* 0x000fea000383ffff */
[----:B------:R-:W-:Y:S05]  /*02c0*/  BSYNC.RECONVERGENT B1 ;  /* 0x0000000000017941 */ /* 0x000fea0003800200 */
.L_x_2:
[----:B------:R-:W-:-:S07]  /*02d0*/  VIADD R15, R14, 0x2 ;  /* 0x000000020e0f7836 */ /* 0x000fce0000000000 */
.L_x_1:
[----:B------:R-:W-:Y:S05]  /*02e0*/  BSYNC.RECONVERGENT B0 ;  /* 0x0000000000007941 */ /* 0x000fea0003800200 */
.L_x_0:
[----:B------:R-:W-:-:S04]  /*02f0*/  IADD3 R13, PT, PT, -R13, -0x2, R16 ;  /* 0xfffffffe0d0d7810 */ /* 0x000fc80007ffe110 */
[----:B------:R-:W-:-:S13]  /*0300*/  ISETP.GE.U32.AND P0, PT, R13, 0x3, PT ;  /* 0x000000030d00780c */ /* 0x000fda0003f06070 */
[----:B------:R-:W-:Y:S05]  /*0310*/  @!P0 EXIT ;  /* 0x000000000000894d */ /* 0x000fea0003800000 */
[----:B------:R-:W1:Y:S01]  /*0320*/  LDC.64 R12, c[0x0][0x388] ;  /* 0x0000e200ff0c7b82 */ /* 0x000e620000000a00 */
[----:B------:R-:W-:-:S07]  /*0330*/  VIADD R15, R15, 0xffffffff ;  /* 0xffffffff0f0f7836 */ /* 0x000fce0000000000 */
.L_x_4:
[----:B--2---:R-:W-:-:S04]  /*0340*/  VIADD R3, R15, 0x1 ;  /* 0x000000010f037836 */ /* 0x004fc80000000000 */
[----:B-1----:R-:W-:-:S05]  /*0350*/  IMAD.WIDE R2, R3, 0x8, R12 ;  /* 0x0000000803027825 */ /* 0x002fca00078e020c */
[----:B0-----:R-:W2:Y:S04]  /*0360*/  LDG.E.64 R4, desc[UR4][R2.64+-0x8] ;  /* 0xfffff80402047981 */ /* 0x001ea8000c1e1b00 */
[----:B------:R-:W2:Y:S01]  /*0370*/  LDG.E.64 R6, desc[UR4][R2.64+-0x10] ;  /* 0xfffff00402067981 */ /* 0x000ea2000c1e1b00 */
[----:B------:R-:W-:Y:S01]  /*0380*/  VIADD R15, R15, 0x4 ;  /* 0x000000040f0f7836 */ /* 0x000fe20000000000 */
[----:B--2---:R-:W-:-:S05]  /*0390*/  IADD3 R6, P0, PT, R4, R6, RZ ;  /* 0x0000000604067210 */ /* 0x004fca0007f1e0ff */
[----:B------:R-:W-:Y:S01]  /*03a0*/  IMAD.X R7, R5, 0x1, R7, P0 ;  /* 0x0000000105077824 */ /* 0x000fe200000e0607 */
[----:B------:R-:W-:-:S04]  /*03b0*/  IADD3 R4, P0, PT, R4, R6, RZ ;  /* 0x0000000604047210 */ /* 0x000fc80007f1e0ff */
[----:B------:R-:W-:Y:S01]  /*03c0*/  IADD3.X R5, PT, PT, R5, R7, RZ, P0, !PT ;  /* 0x0000000705057210 */ /* 0x000fe200007fe4ff */
[----:B------:R2:W-:Y:S01]  /*03d0*/  STG.E.64 desc[UR4][R2.64], R6 ;  /* 0x0000000602007986 */ /* 0x0005e2000c101b04 */
[----:B------:R-:W-:-:S03]  /*03e0*/  IADD3 R8, P0, PT, R4, R6, RZ ;  /* 0x0000000604087210 */ /* 0x000fc60007f1e0ff */
[----:B------:R2:W-:Y:S02]  /*03f0*/  STG.E.64 desc[UR4][R2.64+0x8], R4 ;  /* 0x0000080402007986 */ /* 0x0005e4000c101b04 */
[----:B------:R-:W-:Y:S01]  /*0400*/  IMAD.X R9, R5, 0x1, R7, P0 ;  /* 0x0000000105097824 */ /* 0x000fe200000e0607 */
[----:B------:R-:W-:-:S04]  /*0410*/  IADD3 R10, P0, PT, R8, R4, RZ ;  /* 0x00000004080a7210 */ /* 0x000fc80007f1e0ff */
[----:B------:R2:W-:Y:S01]  /*0420*/  STG.E.64 desc[UR4][R2.64+0x10], R8 ;  /* 0x0000100802007986 */ /* 0x0005e2000c101b04 */
[----:B------:R-:W-:Y:S01]  /*0430*/  IMAD.X R11, R9, 0x1, R5, P0 ;  /* 0x00000001090b7824 */ /* 0x000fe200000e0605 */
[----:B------:R-:W-:-:S04]  /*0440*/  ISETP.GE.AND P0, PT, R15, R0, PT ;  /* 0x000000000f00720c */ /* 0x000fc80003f06270 */
[----:B------:R2:W-:Y:S09]  /*0450*/  STG.E.64 desc[UR4][R2.64+0x18], R10 ;  /* 0x0000180a02007986 */ /* 0x0005f2000c101b04 */
[----:B------:R-:W-:Y:S05]  /*0460*/  @!P0 BRA `(.L_x_4) ;  /* 0xfffffffc00b48947 */ /* 0x000fea000383ffff */
[----:B------:R-:W-:Y:S05]  /*0470*/  EXIT ;  /* 0x000000000000794d */ /* 0x000fea0003800000 */
.L_x_5:
[----:B------:R-:W-:-:S00]  /*0480*/  BRA `(.L_x_5) ;  /* 0xfffffffc00fc7947 */ /* 0x000fc0000383ffff */
[----:B------:R-:W-:-:S00]  /*0490*/  NOP ;  /* 0x0000000000007918 */ /* 0x000fc00000000000 */
        /* <DEDUP_REMOVED lines=14> */
.L_x_6:


//--------------------- .nv.shared.reserved.0     --------------------------
	.section	.nv.shared.reserved.0,"aw",@nobits
	.weak		__nv_reservedSMEM_offset_0_alias
	.size		__nv_reservedSMEM_offset_0_alias, 0, 64
	.other		__nv_reservedSMEM_offset_0_alias,@"STO_CUDA_RESERVED_SHARED STV_DEFAULT"
__nv_reservedSMEM_offset_0_alias:
	.zero		0
	.zero		64


//--------------------- .nv.constant0._Z16fib_kernel_plainiPm --------------------------
	.section	.nv.constant0._Z16fib_kernel_plainiPm,"a",@progbits
	.sectionflags	@""
	.align	4
.nv.constant0._Z16fib_kernel_plainiPm:
	.zero		912


//--------------------- SYMBOLS --------------------------

	.type		.nv.reservedSmem.offset0,@object
	.size		.nv.reservedSmem.offset0,0x4
